//
// Generated by NVIDIA NVVM Compiler
//
// Compiler Build ID: CL-36424714
// Cuda compilation tools, release 13.0, V13.0.88
// Based on NVVM 20.0.0
//

.version 9.0
.target sm_100
.address_size 64

	// .globl	_Z4funcPfS_S_

.visible .entry _Z4funcPfS_S_(
	.param .u64 .ptr .align 1 _Z4funcPfS_S__param_0,
	.param .u64 .ptr .align 1 _Z4funcPfS_S__param_1,
	.param .u64 .ptr .align 1 _Z4funcPfS_S__param_2
)
{
	.reg .b32 	%r<4>;
	.reg .b32 	%f<4>;
	.reg .b64 	%rd<11>;

	ld.param.u64 	%rd1, [_Z4funcPfS_S__param_0];
	ld.param.u64 	%rd2, [_Z4funcPfS_S__param_1];
	ld.param.u64 	%rd3, [_Z4funcPfS_S__param_2];
	cvta.to.global.u64 	%rd4, %rd3;
	cvta.to.global.u64 	%rd5, %rd2;
	cvta.to.global.u64 	%rd6, %rd1;
	mov.u32 	%r1, %ctaid.x;
	mov.u32 	%r2, %tid.x;
	mad.lo.s32 	%r3, %r1, 100, %r2;
	mul.wide.s32 	%rd7, %r3, 4;
	add.s64 	%rd8, %rd6, %rd7;
	ld.global.f32 	%f1, [%rd8];
	add.s64 	%rd9, %rd5, %rd7;
	ld.global.f32 	%f2, [%rd9];
	add.f32 	%f3, %f1, %f2;
	add.s64 	%rd10, %rd4, %rd7;
	st.global.f32 	[%rd10], %f3;
	ret;

}


// ===== COMPILED SASS (sm_100) =====

	.target	sm_100

	.elftype	@"ET_EXEC"


//--------------------- .note.nv.tkinfo           --------------------------
	.section	.note.nv.tkinfo,"",@"SHT_NOTE"
	.sectionflags	@"SHF_NOTE_NV_TKINFO"
	.tkinfo
        /*0018*/ 	.word	0x00000002
        /*0030*/ 	.string	""
        /*0030*/ 	.string	"ptxas"
        /*0030*/ 	.string	"Cuda compilation tools, release 13.0, V13.0.88"
        /*0030*/ 	.string	"Build cuda_13.0.r13.0/compiler.36424714_0"
        /*0030*/ 	.string	"-arch sm_100 -m 64 "



//--------------------- .note.nv.cuinfo           --------------------------
	.section	.note.nv.cuinfo,"",@"SHT_NOTE"
	.sectionflags	@"SHF_NOTE_NV_CUINFO"
        /*0018*/ 	.short	0x0002
        /*001a*/ 	.short	0x0064
        /*001c*/ 	.short	0x0082
	.zero		2


//--------------------- .nv.info                  --------------------------
	.section	.nv.info,"",@"SHT_CUDA_INFO"
	.align	4


	//----- nvinfo : EIATTR_REGCOUNT
	.align		4
        /*0000*/ 	.byte	0x04, 0x2f
        /*0002*/ 	.short	(.L_1 - .L_0)
	.align		4
.L_0:
        /*0004*/ 	.word	index@(_Z4funcPfS_S_)
        /*0008*/ 	.word	0x0000000c


	//----- nvinfo : EIATTR_FRAME_SIZE
	.align		4
.L_1:
        /*000c*/ 	.byte	0x04, 0x11
        /*000e*/ 	.short	(.L_3 - .L_2)
	.align		4
.L_2:
        /*0010*/ 	.word	index@(_Z4funcPfS_S_)
        /*0014*/ 	.word	0x00000000


	//----- nvinfo : EIATTR_MIN_STACK_SIZE
	.align		4
.L_3:
        /*0018*/ 	.byte	0x04, 0x12
        /*001a*/ 	.short	(.L_5 - .L_4)
	.align		4
.L_4:
        /*001c*/ 	.word	index@(_Z4funcPfS_S_)
        /*0020*/ 	.word	0x00000000
.L_5:


//--------------------- .nv.compat                --------------------------
	.section	.nv.compat,"",@"SHT_CUDA_COMPAT_INFO"
	.align	4
        /*0000*/ 	.byte	0x02, 0x09, 0x00, 0x00, 0x02, 0x02, 0x01, 0x00, 0x02, 0x05, 0x05, 0x00, 0x03, 0x07, 0x01, 0x01
        /*0010*/ 	.byte	0x02, 0x03, 0x00, 0x00, 0x02, 0x06, 0x01, 0x00, 0x04, 0x0b, 0x08, 0x00, 0x09, 0x00, 0x00, 0x00
        /*0020*/ 	.byte	0x00, 0x00, 0x00, 0x00


//--------------------- .nv.info._Z4funcPfS_S_    --------------------------
	.section	.nv.info._Z4funcPfS_S_,"",@"SHT_CUDA_INFO"
	.sectionflags	@""
	.align	4


	//----- nvinfo : EIATTR_CUDA_API_VERSION
	.align		4
        /*0000*/ 	.byte	0x04, 0x37
        /*0002*/ 	.short	(.L_7 - .L_6)
.L_6:
        /*0004*/ 	.word	0x00000082


	//----- nvinfo : EIATTR_KPARAM_INFO
	.align		4
.L_7:
        /*0008*/ 	.byte	0x04, 0x17
        /*000a*/ 	.short	(.L_9 - .L_8)
.L_8:
        /*000c*/ 	.word	0x00000000
        /*0010*/ 	.short	0x0002
        /*0012*/ 	.short	0x0010
        /*0014*/ 	.byte	0x00, 0xf5, 0x21, 0x00


	//----- nvinfo : EIATTR_KPARAM_INFO
	.align		4
.L_9:
        /*0018*/ 	.byte	0x04, 0x17
        /*001a*/ 	.short	(.L_11 - .L_10)
.L_10:
        /*001c*/ 	.word	0x00000000
        /*0020*/ 	.short	0x0001
        /*0022*/ 	.short	0x0008
        /*0024*/ 	.byte	0x00, 0xf5, 0x21, 0x00


	//----- nvinfo : EIATTR_KPARAM_INFO
	.align		4
.L_11:
        /*0028*/ 	.byte	0x04, 0x17
        /*002a*/ 	.short	(.L_13 - .L_12)
.L_12:
        /*002c*/ 	.word	0x00000000
        /*0030*/ 	.short	0x0000
        /*0032*/ 	.short	0x0000
        /*0034*/ 	.byte	0x00, 0xf5, 0x21, 0x00


	//----- nvinfo : EIATTR_SPARSE_MMA_MASK
	.align		4
.L_13:
        /*0038*/ 	.byte	0x03, 0x50
        /*003a*/ 	.short	0x0000


	//----- nvinfo : EIATTR_MAXREG_COUNT
	.align		4
        /*003c*/ 	.byte	0x03, 0x1b
        /*003e*/ 	.short	0x00ff


	//----- nvinfo : EIATTR_MERCURY_ISA_VERSION
	.align		4
        /*0040*/ 	.byte	0x03, 0x5f
        /*0042*/ 	.short	0x0101


	//----- nvinfo : EIATTR_VRC_CTA_INIT_COUNT
	.align		4
        /*0044*/ 	.byte	0x02, 0x4a
	.zero		1
	.zero		1


	//----- nvinfo : EIATTR_EXIT_INSTR_OFFSETS
	.align		4
        /*0048*/ 	.byte	0x04, 0x1c
        /*004a*/ 	.short	(.L_15 - .L_14)


	//   ....[0]....
.L_14:
        /*004c*/ 	.word	0x000000f0


	//----- nvinfo : EIATTR_CBANK_PARAM_SIZE
	.align		4
.L_15:
        /*0050*/ 	.byte	0x03, 0x19
        /*0052*/ 	.short	0x0018


	//----- nvinfo : EIATTR_PARAM_CBANK
	.align		4
        /*0054*/ 	.byte	0x04, 0x0a
        /*0056*/ 	.short	(.L_17 - .L_16)
	.align		4
.L_16:
        /*0058*/ 	.word	index@(.nv.constant0._Z4funcPfS_S_)
        /*005c*/ 	.short	0x0380
        /*005e*/ 	.short	0x0018


	//----- nvinfo : EIATTR_SW_WAR
	.align		4
.L_17:
        /*0060*/ 	.byte	0x04, 0x36
        /*0062*/ 	.short	(.L_19 - .L_18)
.L_18:
        /*0064*/ 	.word	0x00000008
.L_19:


//--------------------- .nv.callgraph             --------------------------
	.section	.nv.callgraph,"",@"SHT_CUDA_CALLGRAPH"
	.align	4
	.sectionentsize	8
	.align		4
        /*0000*/ 	.word	0x00000000
	.align		4
        /*0004*/ 	.word	0xffffffff
	.align		4
        /*0008*/ 	.word	0x00000000
	.align		4
        /*000c*/ 	.word	0xfffffffe
	.align		4
        /*0010*/ 	.word	0x00000000
	.align		4
        /*0014*/ 	.word	0xfffffffd
	.align		4
        /*0018*/ 	.word	0x00000000
	.align		4
        /*001c*/ 	.word	0xfffffffc


//--------------------- .text._Z4funcPfS_S_       --------------------------
	.section	.text._Z4funcPfS_S_,"ax",@progbits
	.align	128
        .global         _Z4funcPfS_S_
        .type           _Z4funcPfS_S_,@function
        .size           _Z4funcPfS_S_,(.L_x_1 - _Z4funcPfS_S_)
        .other          _Z4funcPfS_S_,@"STO_CUDA_ENTRY STV_DEFAULT"
_Z4funcPfS_S_:
.text._Z4funcPfS_S_:
[----:B------:R-:W-:Y:S01]  /*0000*/  LDC R1, c[0x0][0x37c] ;  /* 0x0000df00ff017b82 */ /* 0x000fe20000000800 */
[----:B------:R-:W0:Y:S07]  /*0010*/  S2R R9, SR_CTAID.X ;  /* 0x0000000000097919 */ /* 0x000e2e0000002500 */
[----:B------:R-:W1:Y:S01]  /*0020*/  LDC.64 R2, c[0x0][0x380] ;  /* 0x0000e000ff027b82 */ /* 0x000e620000000a00 */
[----:B------:R-:W2:Y:S01]  /*0030*/  LDCU.64 UR4, c[0x0][0x358] ;  /* 0x00006b00ff0477ac */ /* 0x000ea20008000a00 */
[----:B------:R-:W0:Y:S06]  /*0040*/  S2R R0, SR_TID.X ;  /* 0x0000000000007919 */ /* 0x000e2c0000002100 */
[----:B------:R-:W3:Y:S08]  /*0050*/  LDC.64 R4, c[0x0][0x388] ;  /* 0x0000e200ff047b82 */ /* 0x000ef00000000a00 */
[----:B------:R-:W4:Y:S01]  /*0060*/  LDC.64 R6, c[0x0][0x390] ;  /* 0x0000e400ff067b82 */ /* 0x000f220000000a00 */
[----:B0-----:R-:W-:-:S04]  /*0070*/  IMAD R9, R9, 0x64, R0 ;  /* 0x0000006409097824 */ /* 0x001fc800078e0200 */
[----:B-1----:R-:W-:-:S04]  /*0080*/  IMAD.WIDE R2, R9, 0x4, R2 ;  /* 0x0000000409027825 */ /* 0x002fc800078e0202 */
[C---:B---3--:R-:W-:Y:S02]  /*0090*/  IMAD.WIDE R4, R9.reuse, 0x4, R4 ;  /* 0x0000000409047825 */ /* 0x048fe400078e0204 */
[----:B--2---:R-:W2:Y:S04]  /*00a0*/  LDG.E R2, desc[UR4][R2.64] ;  /* 0x0000000402027981 */ /* 0x004ea8000c1e1900 */
[----:B------:R-:W2:Y:S01]  /*00b0*/  LDG.E R5, desc[UR4][R4.64] ;  /* 0x0000000404057981 */ /* 0x000ea2000c1e1900 */
[----:B----4-:R-:W-:-:S04]  /*00c0*/  IMAD.WIDE R6, R9, 0x4, R6 ;  /* 0x0000000409067825 */ /* 0x010fc800078e0206 */
[----:B--2---:R-:W-:-:S05]  /*00d0*/  FADD R9, R2, R5 ;  /* 0x0000000502097221 */ /* 0x004fca0000000000 */
[----:B------:R-:W-:Y:S01]  /*00e0*/  STG.E desc[UR4][R6.64], R9 ;  /* 0x0000000906007986 */ /* 0x000fe2000c101904 */
[----:B------:R-:W-:Y:S05]  /*00f0*/  EXIT ;  /* 0x000000000000794d */ /* 0x000fea0003800000 */
.L_x_0:
[----:B------:R-:W-:-:S00]  /*0100*/  BRA `(.L_x_0) ;  /* 0xfffffffc00fc7947 */ /* 0x000fc0000383ffff */
[----:B------:R-:W-:-:S00]  /*0110*/  NOP ;  /* 0x0000000000007918 */ /* 0x000fc00000000000 */
        /* <DEDUP_REMOVED lines=14> */
.L_x_1:


//--------------------- .nv.shared.reserved.0     --------------------------
	.section	.nv.shared.reserved.0,"aw",@nobits
	.weak		__nv_reservedSMEM_offset_0_alias
	.size		__nv_reservedSMEM_offset_0_alias, 0, 64
	.other		__nv_reservedSMEM_offset_0_alias,@"STO_CUDA_RESERVED_SHARED STV_DEFAULT"
__nv_reservedSMEM_offset_0_alias:
	.zero		0
	.zero		64


//--------------------- .nv.constant0._Z4funcPfS_S_ --------------------------
	.section	.nv.constant0._Z4funcPfS_S_,"a",@progbits
	.sectionflags	@""
	.align	4
.nv.constant0._Z4funcPfS_S_:
	.zero		920


//--------------------- SYMBOLS --------------------------

	.type		.nv.reservedSmem.offset0,@object
	.size		.nv.reservedSmem.offset0,0x4
